//
// Generated by NVIDIA NVVM Compiler
//
// Compiler Build ID: CL-36424714
// Cuda compilation tools, release 13.0, V13.0.88
// Based on NVVM 20.0.0
//

.version 9.0
.target sm_100
.address_size 64

	// .globl	_Z19gpu_reduction_naiveIfEvPT_S1_
.extern .shared .align 16 .b8 sh_input_[];

.visible .entry _Z19gpu_reduction_naiveIfEvPT_S1_(
	.param .u64 .ptr .align 1 _Z19gpu_reduction_naiveIfEvPT_S1__param_0,
	.param .u64 .ptr .align 1 _Z19gpu_reduction_naiveIfEvPT_S1__param_1
)
{
	.reg .pred 	%p<5>;
	.reg .b32 	%r<12>;
	.reg .b32 	%f<5>;
	.reg .b64 	%rd<11>;

	ld.param.u64 	%rd4, [_Z19gpu_reduction_naiveIfEvPT_S1__param_0];
	ld.param.u64 	%rd3, [_Z19gpu_reduction_naiveIfEvPT_S1__param_1];
	cvta.to.global.u64 	%rd1, %rd4;
	mov.u32 	%r1, %tid.x;
	mov.u32 	%r2, %ntid.x;
	mov.u32 	%r3, %ctaid.x;
	mad.lo.s32 	%r4, %r2, %r3, %r1;
	setp.lt.u32 	%p1, %r2, 2;
	mul.wide.s32 	%rd5, %r4, 4;
	add.s64 	%rd2, %rd1, %rd5;
	@%p1 bra 	$L__BB0_5;
	mov.b32 	%r11, 1;
$L__BB0_2:
	shl.b32 	%r6, %r11, 1;
	add.s32 	%r8, %r6, -1;
	and.b32  	%r9, %r8, %r1;
	setp.ne.s32 	%p2, %r9, 0;
	@%p2 bra 	$L__BB0_4;
	add.s32 	%r10, %r11, %r4;
	mul.wide.u32 	%rd6, %r10, 4;
	add.s64 	%rd7, %rd1, %rd6;
	ld.global.f32 	%f1, [%rd7];
	ld.global.f32 	%f2, [%rd2];
	add.f32 	%f3, %f1, %f2;
	st.global.f32 	[%rd2], %f3;
$L__BB0_4:
	bar.sync 	0;
	setp.lt.u32 	%p3, %r6, %r2;
	mov.u32 	%r11, %r6;
	@%p3 bra 	$L__BB0_2;
$L__BB0_5:
	setp.ne.s32 	%p4, %r1, 0;
	@%p4 bra 	$L__BB0_7;
	ld.global.f32 	%f4, [%rd2];
	cvta.to.global.u64 	%rd8, %rd3;
	mul.wide.u32 	%rd9, %r3, 4;
	add.s64 	%rd10, %rd8, %rd9;
	st.global.f32 	[%rd10], %f4;
$L__BB0_7:
	ret;

}
	// .globl	_Z23gpu_reduction_coalescedIfEvPT_S1_
.visible .entry _Z23gpu_reduction_coalescedIfEvPT_S1_(
	.param .u64 .ptr .align 1 _Z23gpu_reduction_coalescedIfEvPT_S1__param_0,
	.param .u64 .ptr .align 1 _Z23gpu_reduction_coalescedIfEvPT_S1__param_1
)
{
	.reg .pred 	%p<5>;
	.reg .b32 	%r<9>;
	.reg .b32 	%f<5>;
	.reg .b64 	%rd<11>;

	ld.param.u64 	%rd4, [_Z23gpu_reduction_coalescedIfEvPT_S1__param_0];
	ld.param.u64 	%rd3, [_Z23gpu_reduction_coalescedIfEvPT_S1__param_1];
	cvta.to.global.u64 	%rd1, %rd4;
	mov.u32 	%r1, %tid.x;
	mov.u32 	%r8, %ntid.x;
	mov.u32 	%r3, %ctaid.x;
	mad.lo.s32 	%r4, %r8, %r3, %r1;
	setp.lt.u32 	%p1, %r8, 2;
	mul.wide.s32 	%rd5, %r4, 4;
	add.s64 	%rd2, %rd1, %rd5;
	@%p1 bra 	$L__BB1_4;
$L__BB1_1:
	shr.u32 	%r6, %r8, 1;
	setp.ge.u32 	%p2, %r1, %r6;
	@%p2 bra 	$L__BB1_3;
	add.s32 	%r7, %r6, %r4;
	mul.wide.u32 	%rd6, %r7, 4;
	add.s64 	%rd7, %rd1, %rd6;
	ld.global.f32 	%f1, [%rd7];
	ld.global.f32 	%f2, [%rd2];
	add.f32 	%f3, %f1, %f2;
	st.global.f32 	[%rd2], %f3;
$L__BB1_3:
	bar.sync 	0;
	setp.gt.u32 	%p3, %r8, 3;
	mov.u32 	%r8, %r6;
	@%p3 bra 	$L__BB1_1;
$L__BB1_4:
	setp.ne.s32 	%p4, %r1, 0;
	@%p4 bra 	$L__BB1_6;
	ld.global.f32 	%f4, [%rd2];
	cvta.to.global.u64 	%rd8, %rd3;
	mul.wide.u32 	%rd9, %r3, 4;
	add.s64 	%rd10, %rd8, %rd9;
	st.global.f32 	[%rd10], %f4;
$L__BB1_6:
	ret;

}
	// .globl	_Z19gpu_reduction_shmemIfEvPT_S1_
.visible .entry _Z19gpu_reduction_shmemIfEvPT_S1_(
	.param .u64 .ptr .align 1 _Z19gpu_reduction_shmemIfEvPT_S1__param_0,
	.param .u64 .ptr .align 1 _Z19gpu_reduction_shmemIfEvPT_S1__param_1
)
{
	.reg .pred 	%p<5>;
	.reg .b32 	%r<13>;
	.reg .b32 	%f<6>;
	.reg .b64 	%rd<9>;

	ld.param.u64 	%rd2, [_Z19gpu_reduction_shmemIfEvPT_S1__param_0];
	ld.param.u64 	%rd1, [_Z19gpu_reduction_shmemIfEvPT_S1__param_1];
	cvta.to.global.u64 	%rd3, %rd2;
	mov.u32 	%r1, %tid.x;
	mov.u32 	%r12, %ntid.x;
	mov.u32 	%r3, %ctaid.x;
	mad.lo.s32 	%r7, %r12, %r3, %r1;
	mul.wide.s32 	%rd4, %r7, 4;
	add.s64 	%rd5, %rd3, %rd4;
	ld.global.f32 	%f1, [%rd5];
	shl.b32 	%r8, %r1, 2;
	mov.u32 	%r9, sh_input_;
	add.s32 	%r4, %r9, %r8;
	st.shared.f32 	[%r4], %f1;
	bar.sync 	0;
	setp.lt.u32 	%p1, %r12, 2;
	@%p1 bra 	$L__BB2_4;
$L__BB2_1:
	shr.u32 	%r6, %r12, 1;
	setp.ge.u32 	%p2, %r1, %r6;
	@%p2 bra 	$L__BB2_3;
	shl.b32 	%r10, %r6, 2;
	add.s32 	%r11, %r4, %r10;
	ld.shared.f32 	%f2, [%r11];
	ld.shared.f32 	%f3, [%r4];
	add.f32 	%f4, %f2, %f3;
	st.shared.f32 	[%r4], %f4;
$L__BB2_3:
	bar.sync 	0;
	setp.gt.u32 	%p3, %r12, 3;
	mov.u32 	%r12, %r6;
	@%p3 bra 	$L__BB2_1;
$L__BB2_4:
	setp.ne.s32 	%p4, %r1, 0;
	@%p4 bra 	$L__BB2_6;
	ld.shared.f32 	%f5, [sh_input_];
	cvta.to.global.u64 	%rd6, %rd1;
	mul.wide.u32 	%rd7, %r3, 4;
	add.s64 	%rd8, %rd6, %rd7;
	st.global.f32 	[%rd8], %f5;
$L__BB2_6:
	ret;

}


// ===== COMPILED SASS (sm_100) =====

	.target	sm_100

	.elftype	@"ET_EXEC"


//--------------------- .note.nv.tkinfo           --------------------------
	.section	.note.nv.tkinfo,"",@"SHT_NOTE"
	.sectionflags	@"SHF_NOTE_NV_TKINFO"
	.tkinfo
        /*0018*/ 	.word	0x00000002
        /*0030*/ 	.string	""
        /*0030*/ 	.string	"ptxas"
        /*0030*/ 	.string	"Cuda compilation tools, release 13.0, V13.0.88"
        /*0030*/ 	.string	"Build cuda_13.0.r13.0/compiler.36424714_0"
        /*0030*/ 	.string	"-arch sm_100 -m 64 "



//--------------------- .note.nv.cuinfo           --------------------------
	.section	.note.nv.cuinfo,"",@"SHT_NOTE"
	.sectionflags	@"SHF_NOTE_NV_CUINFO"
        /*0018*/ 	.short	0x0002
        /*001a*/ 	.short	0x0064
        /*001c*/ 	.short	0x0082
	.zero		2


//--------------------- .nv.info                  --------------------------
	.section	.nv.info,"",@"SHT_CUDA_INFO"
	.align	4


	//----- nvinfo : EIATTR_REGCOUNT
	.align		4
        /*0000*/ 	.byte	0x04, 0x2f
        /*0002*/ 	.short	(.L_1 - .L_0)
	.align		4
.L_0:
        /*0004*/ 	.word	index@(_Z19gpu_reduction_naiveIfEvPT_S1_)
        /*0008*/ 	.word	0x00000010


	//----- nvinfo : EIATTR_FRAME_SIZE
	.align		4
.L_1:
        /*000c*/ 	.byte	0x04, 0x11
        /*000e*/ 	.short	(.L_3 - .L_2)
	.align		4
.L_2:
        /*0010*/ 	.word	index@(_Z19gpu_reduction_naiveIfEvPT_S1_)
        /*0014*/ 	.word	0x00000000


	//----- nvinfo : EIATTR_REGCOUNT
	.align		4
.L_3:
        /*0018*/ 	.byte	0x04, 0x2f
        /*001a*/ 	.short	(.L_5 - .L_4)
	.align		4
.L_4:
        /*001c*/ 	.word	index@(_Z23gpu_reduction_coalescedIfEvPT_S1_)
        /*0020*/ 	.word	0x00000010


	//----- nvinfo : EIATTR_FRAME_SIZE
	.align		4
.L_5:
        /*0024*/ 	.byte	0x04, 0x11
        /*0026*/ 	.short	(.L_7 - .L_6)
	.align		4
.L_6:
        /*0028*/ 	.word	index@(_Z23gpu_reduction_coalescedIfEvPT_S1_)
        /*002c*/ 	.word	0x00000000


	//----- nvinfo : EIATTR_REGCOUNT
	.align		4
.L_7:
        /*0030*/ 	.byte	0x04, 0x2f
        /*0032*/ 	.short	(.L_9 - .L_8)
	.align		4
.L_8:
        /*0034*/ 	.word	index@(_Z19gpu_reduction_shmemIfEvPT_S1_)
        /*0038*/ 	.word	0x0000000b


	//----- nvinfo : EIATTR_FRAME_SIZE
	.align		4
.L_9:
        /*003c*/ 	.byte	0x04, 0x11
        /*003e*/ 	.short	(.L_11 - .L_10)
	.align		4
.L_10:
        /*0040*/ 	.word	index@(_Z19gpu_reduction_shmemIfEvPT_S1_)
        /*0044*/ 	.word	0x00000000


	//----- nvinfo : EIATTR_MIN_STACK_SIZE
	.align		4
.L_11:
        /*0048*/ 	.byte	0x04, 0x12
        /*004a*/ 	.short	(.L_13 - .L_12)
	.align		4
.L_12:
        /*004c*/ 	.word	index@(_Z19gpu_reduction_shmemIfEvPT_S1_)
        /*0050*/ 	.word	0x00000000


	//----- nvinfo : EIATTR_MIN_STACK_SIZE
	.align		4
.L_13:
        /*0054*/ 	.byte	0x04, 0x12
        /*0056*/ 	.short	(.L_15 - .L_14)
	.align		4
.L_14:
        /*0058*/ 	.word	index@(_Z23gpu_reduction_coalescedIfEvPT_S1_)
        /*005c*/ 	.word	0x00000000


	//----- nvinfo : EIATTR_MIN_STACK_SIZE
	.align		4
.L_15:
        /*0060*/ 	.byte	0x04, 0x12
        /*0062*/ 	.short	(.L_17 - .L_16)
	.align		4
.L_16:
        /*0064*/ 	.word	index@(_Z19gpu_reduction_naiveIfEvPT_S1_)
        /*0068*/ 	.word	0x00000000
.L_17:


//--------------------- .nv.compat                --------------------------
	.section	.nv.compat,"",@"SHT_CUDA_COMPAT_INFO"
	.align	4
        /*0000*/ 	.byte	0x02, 0x09, 0x00, 0x00, 0x02, 0x02, 0x01, 0x00, 0x02, 0x05, 0x05, 0x00, 0x03, 0x07, 0x01, 0x01
        /*0010*/ 	.byte	0x02, 0x03, 0x00, 0x00, 0x02, 0x06, 0x01, 0x00, 0x04, 0x0b, 0x08, 0x00, 0x09, 0x00, 0x00, 0x00
        /*0020*/ 	.byte	0x00, 0x00, 0x00, 0x00


//--------------------- .nv.info._Z19gpu_reduction_shmemIfEvPT_S1_ --------------------------
	.section	.nv.info._Z19gpu_reduction_shmemIfEvPT_S1_,"",@"SHT_CUDA_INFO"
	.sectionflags	@""
	.align	4


	//----- nvinfo : EIATTR_CUDA_API_VERSION
	.align		4
        /*0000*/ 	.byte	0x04, 0x37
        /*0002*/ 	.short	(.L_19 - .L_18)
.L_18:
        /*0004*/ 	.word	0x00000082


	//----- nvinfo : EIATTR_KPARAM_INFO
	.align		4
.L_19:
        /*0008*/ 	.byte	0x04, 0x17
        /*000a*/ 	.short	(.L_21 - .L_20)
.L_20:
        /*000c*/ 	.word	0x00000000
        /*0010*/ 	.short	0x0001
        /*0012*/ 	.short	0x0008
        /*0014*/ 	.byte	0x00, 0xf5, 0x21, 0x00


	//----- nvinfo : EIATTR_KPARAM_INFO
	.align		4
.L_21:
        /*0018*/ 	.byte	0x04, 0x17
        /*001a*/ 	.short	(.L_23 - .L_22)
.L_22:
        /*001c*/ 	.word	0x00000000
        /*0020*/ 	.short	0x0000
        /*0022*/ 	.short	0x0000
        /*0024*/ 	.byte	0x00, 0xf5, 0x21, 0x00


	//----- nvinfo : EIATTR_SPARSE_MMA_MASK
	.align		4
.L_23:
        /*0028*/ 	.byte	0x03, 0x50
        /*002a*/ 	.short	0x0000


	//----- nvinfo : EIATTR_MAXREG_COUNT
	.align		4
        /*002c*/ 	.byte	0x03, 0x1b
        /*002e*/ 	.short	0x00ff


	//----- nvinfo : EIATTR_NUM_BARRIERS
	.align		4
        /*0030*/ 	.byte	0x02, 0x4c
        /*0032*/ 	.byte	0x01
	.zero		1


	//----- nvinfo : EIATTR_MERCURY_ISA_VERSION
	.align		4
        /*0034*/ 	.byte	0x03, 0x5f
        /*0036*/ 	.short	0x0101


	//----- nvinfo : EIATTR_VRC_CTA_INIT_COUNT
	.align		4
        /*0038*/ 	.byte	0x02, 0x4a
	.zero		1
	.zero		1


	//----- nvinfo : EIATTR_EXIT_INSTR_OFFSETS
	.align		4
        /*003c*/ 	.byte	0x04, 0x1c
        /*003e*/ 	.short	(.L_25 - .L_24)


	//   ....[0]....
.L_24:
        /*0040*/ 	.word	0x000001e0


	//   ....[1]....
        /*0044*/ 	.word	0x00000260


	//----- nvinfo : EIATTR_CBANK_PARAM_SIZE
	.align		4
.L_25:
        /*0048*/ 	.byte	0x03, 0x19
        /*004a*/ 	.short	0x0010


	//----- nvinfo : EIATTR_PARAM_CBANK
	.align		4
        /*004c*/ 	.byte	0x04, 0x0a
        /*004e*/ 	.short	(.L_27 - .L_26)
	.align		4
.L_26:
        /*0050*/ 	.word	index@(.nv.constant0._Z19gpu_reduction_shmemIfEvPT_S1_)
        /*0054*/ 	.short	0x0380
        /*0056*/ 	.short	0x0010


	//----- nvinfo : EIATTR_SW_WAR
	.align		4
.L_27:
        /*0058*/ 	.byte	0x04, 0x36
        /*005a*/ 	.short	(.L_29 - .L_28)
.L_28:
        /*005c*/ 	.word	0x00000008
.L_29:


//--------------------- .nv.info._Z23gpu_reduction_coalescedIfEvPT_S1_ --------------------------
	.section	.nv.info._Z23gpu_reduction_coalescedIfEvPT_S1_,"",@"SHT_CUDA_INFO"
	.sectionflags	@""
	.align	4


	//----- nvinfo : EIATTR_CUDA_API_VERSION
	.align		4
        /*0000*/ 	.byte	0x04, 0x37
        /*0002*/ 	.short	(.L_31 - .L_30)
.L_30:
        /*0004*/ 	.word	0x00000082


	//----- nvinfo : EIATTR_KPARAM_INFO
	.align		4
.L_31:
        /*0008*/ 	.byte	0x04, 0x17
        /*000a*/ 	.short	(.L_33 - .L_32)
.L_32:
        /*000c*/ 	.word	0x00000000
        /*0010*/ 	.short	0x0001
        /*0012*/ 	.short	0x0008
        /*0014*/ 	.byte	0x00, 0xf5, 0x21, 0x00


	//----- nvinfo : EIATTR_KPARAM_INFO
	.align		4
.L_33:
        /*0018*/ 	.byte	0x04, 0x17
        /*001a*/ 	.short	(.L_35 - .L_34)
.L_34:
        /*001c*/ 	.word	0x00000000
        /*0020*/ 	.short	0x0000
        /*0022*/ 	.short	0x0000
        /*0024*/ 	.byte	0x00, 0xf5, 0x21, 0x00


	//----- nvinfo : EIATTR_SPARSE_MMA_MASK
	.align		4
.L_35:
        /*0028*/ 	.byte	0x03, 0x50
        /*002a*/ 	.short	0x0000


	//----- nvinfo : EIATTR_MAXREG_COUNT
	.align		4
        /*002c*/ 	.byte	0x03, 0x1b
        /*002e*/ 	.short	0x00ff


	//----- nvinfo : EIATTR_NUM_BARRIERS
	.align		4
        /*0030*/ 	.byte	0x02, 0x4c
        /*0032*/ 	.byte	0x01
	.zero		1


	//----- nvinfo : EIATTR_MERCURY_ISA_VERSION
	.align		4
        /*0034*/ 	.byte	0x03, 0x5f
        /*0036*/ 	.short	0x0101


	//----- nvinfo : EIATTR_VRC_CTA_INIT_COUNT
	.align		4
        /*0038*/ 	.byte	0x02, 0x4a
	.zero		1
	.zero		1


	//----- nvinfo : EIATTR_EXIT_INSTR_OFFSETS
	.align		4
        /*003c*/ 	.byte	0x04, 0x1c
        /*003e*/ 	.short	(.L_37 - .L_36)


	//   ....[0]....
.L_36:
        /*0040*/ 	.word	0x000001b0


	//   ....[1]....
        /*0044*/ 	.word	0x00000200


	//----- nvinfo : EIATTR_CRS_STACK_SIZE
	.align		4
.L_37:
        /*0048*/ 	.byte	0x04, 0x1e
        /*004a*/ 	.short	(.L_39 - .L_38)
.L_38:
        /*004c*/ 	.word	0x00000000


	//----- nvinfo : EIATTR_CBANK_PARAM_SIZE
	.align		4
.L_39:
        /*0050*/ 	.byte	0x03, 0x19
        /*0052*/ 	.short	0x0010


	//----- nvinfo : EIATTR_PARAM_CBANK
	.align		4
        /*0054*/ 	.byte	0x04, 0x0a
        /*0056*/ 	.short	(.L_41 - .L_40)
	.align		4
.L_40:
        /*0058*/ 	.word	index@(.nv.constant0._Z23gpu_reduction_coalescedIfEvPT_S1_)
        /*005c*/ 	.short	0x0380
        /*005e*/ 	.short	0x0010


	//----- nvinfo : EIATTR_SW_WAR
	.align		4
.L_41:
        /*0060*/ 	.byte	0x04, 0x36
        /*0062*/ 	.short	(.L_43 - .L_42)
.L_42:
        /*0064*/ 	.word	0x00000008
.L_43:


//--------------------- .nv.info._Z19gpu_reduction_naiveIfEvPT_S1_ --------------------------
	.section	.nv.info._Z19gpu_reduction_naiveIfEvPT_S1_,"",@"SHT_CUDA_INFO"
	.sectionflags	@""
	.align	4


	//----- nvinfo : EIATTR_CUDA_API_VERSION
	.align		4
        /*0000*/ 	.byte	0x04, 0x37
        /*0002*/ 	.short	(.L_45 - .L_44)
.L_44:
        /*0004*/ 	.word	0x00000082


	//----- nvinfo : EIATTR_KPARAM_INFO
	.align		4
.L_45:
        /*0008*/ 	.byte	0x04, 0x17
        /*000a*/ 	.short	(.L_47 - .L_46)
.L_46:
        /*000c*/ 	.word	0x00000000
        /*0010*/ 	.short	0x0001
        /*0012*/ 	.short	0x0008
        /*0014*/ 	.byte	0x00, 0xf5, 0x21, 0x00


	//----- nvinfo : EIATTR_KPARAM_INFO
	.align		4
.L_47:
        /*0018*/ 	.byte	0x04, 0x17
        /*001a*/ 	.short	(.L_49 - .L_48)
.L_48:
        /*001c*/ 	.word	0x00000000
        /*0020*/ 	.short	0x0000
        /*0022*/ 	.short	0x0000
        /*0024*/ 	.byte	0x00, 0xf5, 0x21, 0x00


	//----- nvinfo : EIATTR_SPARSE_MMA_MASK
	.align		4
.L_49:
        /*0028*/ 	.byte	0x03, 0x50
        /*002a*/ 	.short	0x0000


	//----- nvinfo : EIATTR_MAXREG_COUNT
	.align		4
        /*002c*/ 	.byte	0x03, 0x1b
        /*002e*/ 	.short	0x00ff


	//----- nvinfo : EIATTR_NUM_BARRIERS
	.align		4
        /*0030*/ 	.byte	0x02, 0x4c
        /*0032*/ 	.byte	0x01
	.zero		1


	//----- nvinfo : EIATTR_MERCURY_ISA_VERSION
	.align		4
        /*0034*/ 	.byte	0x03, 0x5f
        /*0036*/ 	.short	0x0101


	//----- nvinfo : EIATTR_VRC_CTA_INIT_COUNT
	.align		4
        /*0038*/ 	.byte	0x02, 0x4a
	.zero		1
	.zero		1


	//----- nvinfo : EIATTR_EXIT_INSTR_OFFSETS
	.align		4
        /*003c*/ 	.byte	0x04, 0x1c
        /*003e*/ 	.short	(.L_51 - .L_50)


	//   ....[0]....
.L_50:
        /*0040*/ 	.word	0x000001d0


	//   ....[1]....
        /*0044*/ 	.word	0x00000220


	//----- nvinfo : EIATTR_CRS_STACK_SIZE
	.align		4
.L_51:
        /*0048*/ 	.byte	0x04, 0x1e
        /*004a*/ 	.short	(.L_53 - .L_52)
.L_52:
        /*004c*/ 	.word	0x00000000


	//----- nvinfo : EIATTR_CBANK_PARAM_SIZE
	.align		4
.L_53:
        /*0050*/ 	.byte	0x03, 0x19
        /*0052*/ 	.short	0x0010


	//----- nvinfo : EIATTR_PARAM_CBANK
	.align		4
        /*0054*/ 	.byte	0x04, 0x0a
        /*0056*/ 	.short	(.L_55 - .L_54)
	.align		4
.L_54:
        /*0058*/ 	.word	index@(.nv.constant0._Z19gpu_reduction_naiveIfEvPT_S1_)
        /*005c*/ 	.short	0x0380
        /*005e*/ 	.short	0x0010


	//----- nvinfo : EIATTR_SW_WAR
	.align		4
.L_55:
        /*0060*/ 	.byte	0x04, 0x36
        /*0062*/ 	.short	(.L_57 - .L_56)
.L_56:
        /*0064*/ 	.word	0x00000008
.L_57:


//--------------------- .nv.callgraph             --------------------------
	.section	.nv.callgraph,"",@"SHT_CUDA_CALLGRAPH"
	.align	4
	.sectionentsize	8
	.align		4
        /*0000*/ 	.word	0x00000000
	.align		4
        /*0004*/ 	.word	0xffffffff
	.align		4
        /*0008*/ 	.word	0x00000000
	.align		4
        /*000c*/ 	.word	0xfffffffe
	.align		4
        /*0010*/ 	.word	0x00000000
	.align		4
        /*0014*/ 	.word	0xfffffffd
	.align		4
        /*0018*/ 	.word	0x00000000
	.align		4
        /*001c*/ 	.word	0xfffffffc


//--------------------- .text._Z19gpu_reduction_shmemIfEvPT_S1_ --------------------------
	.section	.text._Z19gpu_reduction_shmemIfEvPT_S1_,"ax",@progbits
	.align	128
        .global         _Z19gpu_reduction_shmemIfEvPT_S1_
        .type           _Z19gpu_reduction_shmemIfEvPT_S1_,@function
        .size           _Z19gpu_reduction_shmemIfEvPT_S1_,(.L_x_13 - _Z19gpu_reduction_shmemIfEvPT_S1_)
        .other          _Z19gpu_reduction_shmemIfEvPT_S1_,@"STO_CUDA_ENTRY STV_DEFAULT"
_Z19gpu_reduction_shmemIfEvPT_S1_:
.text._Z19gpu_reduction_shmemIfEvPT_S1_:
[----:B------:R-:W-:Y:S01]  /*0000*/  LDC R1, c[0x0][0x37c] ;  /* 0x0000df00ff017b82 */ /* 0x000fe20000000800 */
[----:B------:R-:W0:Y:S07]  /*0010*/  S2R R6, SR_TID.X ;  /* 0x0000000000067919 */ /* 0x000e2e0000002100 */
[----:B------:R-:W1:Y:S01]  /*0020*/  LDC.64 R2, c[0x0][0x380] ;  /* 0x0000e000ff027b82 */ /* 0x000e620000000a00 */
[----:B------:R-:W0:Y:S01]  /*0030*/  LDCU UR8, c[0x0][0x360] ;  /* 0x00006c00ff0877ac */ /* 0x000e220008000800 */
[----:B------:R-:W0:Y:S01]  /*0040*/  S2R R7, SR_CTAID.X ;  /* 0x0000000000077919 */ /* 0x000e220000002500 */
[----:B------:R-:W2:Y:S01]  /*0050*/  LDCU.64 UR6, c[0x0][0x358] ;  /* 0x00006b00ff0677ac */ /* 0x000ea20008000a00 */
[----:B0-----:R-:W-:-:S04]  /*0060*/  IMAD R5, R7, UR8, R6 ;  /* 0x0000000807057c24 */ /* 0x001fc8000f8e0206 */
[----:B-1----:R-:W-:-:S06]  /*0070*/  IMAD.WIDE R2, R5, 0x4, R2 ;  /* 0x0000000405027825 */ /* 0x002fcc00078e0202 */
[----:B--2---:R-:W2:Y:S01]  /*0080*/  LDG.E R2, desc[UR6][R2.64] ;  /* 0x0000000602027981 */ /* 0x004ea2000c1e1900 */
[----:B------:R-:W0:Y:S01]  /*0090*/  S2UR UR5, SR_CgaCtaId ;  /* 0x00000000000579c3 */ /* 0x000e220000008800 */
[----:B------:R-:W-:Y:S01]  /*00a0*/  UMOV UR4, 0x400 ;  /* 0x0000040000047882 */ /* 0x000fe20000000000 */
[----:B------:R-:W-:Y:S01]  /*00b0*/  UISETP.GE.U32.AND UP0, UPT, UR8, 0x2, UPT ;  /* 0x000000020800788c */ /* 0x000fe2000bf06070 */
[----:B------:R-:W-:Y:S01]  /*00c0*/  ISETP.NE.AND P0, PT, R6, RZ, PT ;  /* 0x000000ff0600720c */ /* 0x000fe20003f05270 */
[----:B0-----:R-:W-:-:S06]  /*00d0*/  ULEA UR4, UR5, UR4, 0x18 ;  /* 0x0000000405047291 */ /* 0x001fcc000f8ec0ff */
[----:B------:R-:W-:-:S05]  /*00e0*/  LEA R5, R6, UR4, 0x2 ;  /* 0x0000000406057c11 */ /* 0x000fca000f8e10ff */
[----:B--2---:R0:W-:Y:S01]  /*00f0*/  STS [R5], R2 ;  /* 0x0000000205007388 */ /* 0x0041e20000000800 */
[----:B------:R-:W-:Y:S06]  /*0100*/  BAR.SYNC.DEFER_BLOCKING 0x0 ;  /* 0x0000000000007b1d */ /* 0x000fec0000010000 */
[----:B------:R-:W-:Y:S05]  /*0110*/  BRA.U !UP0, `(.L_x_0) ;  /* 0x0000000108307547 */ /* 0x000fea000b800000 */
[----:B------:R-:W-:-:S07]  /*0120*/  IMAD.U32 R0, RZ, RZ, UR8 ;  /* 0x00000008ff007e24 */ /* 0x000fce000f8e00ff */
.L_x_1:
[----:B------:R-:W-:-:S04]  /*0130*/  SHF.R.U32.HI R8, RZ, 0x1, R0 ;  /* 0x00000001ff087819 */ /* 0x000fc80000011600 */
[----:B------:R-:W-:-:S13]  /*0140*/  ISETP.GE.U32.AND P1, PT, R6, R8, PT ;  /* 0x000000080600720c */ /* 0x000fda0003f26070 */
[----:B0-----:R-:W-:Y:S01]  /*0150*/  @!P1 LEA R2, R8, R5, 0x2 ;  /* 0x0000000508029211 */ /* 0x001fe200078e10ff */
[----:B------:R-:W-:Y:S05]  /*0160*/  @!P1 LDS R3, [R5] ;  /* 0x0000000005039984 */ /* 0x000fea0000000800 */
[----:B------:R-:W0:Y:S02]  /*0170*/  @!P1 LDS R2, [R2] ;  /* 0x0000000002029984 */ /* 0x000e240000000800 */
[----:B0-----:R-:W-:-:S05]  /*0180*/  @!P1 FADD R4, R2, R3 ;  /* 0x0000000302049221 */ /* 0x001fca0000000000 */
[----:B------:R1:W-:Y:S01]  /*0190*/  @!P1 STS [R5], R4 ;  /* 0x0000000405009388 */ /* 0x0003e20000000800 */
[----:B------:R-:W-:Y:S01]  /*01a0*/  BAR.SYNC.DEFER_BLOCKING 0x0 ;  /* 0x0000000000007b1d */ /* 0x000fe20000010000 */
[----:B------:R-:W-:Y:S01]  /*01b0*/  ISETP.GT.U32.AND P1, PT, R0, 0x3, PT ;  /* 0x000000030000780c */ /* 0x000fe20003f24070 */
[----:B------:R-:W-:-:S12]  /*01c0*/  IMAD.MOV.U32 R0, RZ, RZ, R8 ;  /* 0x000000ffff007224 */ /* 0x000fd800078e0008 */
[----:B-1----:R-:W-:Y:S05]  /*01d0*/  @P1 BRA `(.L_x_1) ;  /* 0xfffffffc00d41947 */ /* 0x002fea000383ffff */
.L_x_0:
[----:B------:R-:W-:Y:S05]  /*01e0*/  @P0 EXIT ;  /* 0x000000000000094d */ /* 0x000fea0003800000 */
[----:B------:R-:W1:Y:S01]  /*01f0*/  S2UR UR5, SR_CgaCtaId ;  /* 0x00000000000579c3 */ /* 0x000e620000008800 */
[----:B------:R-:W-:-:S07]  /*0200*/  UMOV UR4, 0x400 ;  /* 0x0000040000047882 */ /* 0x000fce0000000000 */
[----:B0-----:R-:W0:Y:S01]  /*0210*/  LDC.64 R2, c[0x0][0x388] ;  /* 0x0000e200ff027b82 */ /* 0x001e220000000a00 */
[----:B-1----:R-:W-:Y:S01]  /*0220*/  ULEA UR4, UR5, UR4, 0x18 ;  /* 0x0000000405047291 */ /* 0x002fe2000f8ec0ff */
[----:B0-----:R-:W-:-:S08]  /*0230*/  IMAD.WIDE.U32 R2, R7, 0x4, R2 ;  /* 0x0000000407027825 */ /* 0x001fd000078e0002 */
[----:B------:R-:W0:Y:S04]  /*0240*/  LDS R5, [UR4] ;  /* 0x00000004ff057984 */ /* 0x000e280008000800 */
[----:B0-----:R-:W-:Y:S01]  /*0250*/  STG.E desc[UR6][R2.64], R5 ;  /* 0x0000000502007986 */ /* 0x001fe2000c101906 */
[----:B------:R-:W-:Y:S05]  /*0260*/  EXIT ;  /* 0x000000000000794d */ /* 0x000fea0003800000 */
.L_x_2:
[----:B------:R-:W-:-:S00]  /*0270*/  BRA `(.L_x_2) ;  /* 0xfffffffc00fc7947 */ /* 0x000fc0000383ffff */
[----:B------:R-:W-:-:S00]  /*0280*/  NOP ;  /* 0x0000000000007918 */ /* 0x000fc00000000000 */
[----:B------:R-:W-:-:S00]  /*0290*/  NOP ;  /* 0x0000000000007918 */ /* 0x000fc00000000000 */
[----:B------:R-:W-:-:S00]  /*02a0*/  NOP ;  /* 0x0000000000007918 */ /* 0x000fc00000000000 */
[----:B------:R-:W-:-:S00]  /*02b0*/  NOP ;  /* 0x0000000000007918 */ /* 0x000fc00000000000 */
[----:B------:R-:W-:-:S00]  /*02c0*/  NOP ;  /* 0x0000000000007918 */ /* 0x000fc00000000000 */
[----:B------:R-:W-:-:S00]  /*02d0*/  NOP ;  /* 0x0000000000007918 */ /* 0x000fc00000000000 */
[----:B------:R-:W-:-:S00]  /*02e0*/  NOP ;  /* 0x0000000000007918 */ /* 0x000fc00000000000 */
[----:B------:R-:W-:-:S00]  /*02f0*/  NOP ;  /* 0x0000000000007918 */ /* 0x000fc00000000000 */
.L_x_13:


//--------------------- .text._Z23gpu_reduction_coalescedIfEvPT_S1_ --------------------------
	.section	.text._Z23gpu_reduction_coalescedIfEvPT_S1_,"ax",@progbits
	.align	128
        .global         _Z23gpu_reduction_coalescedIfEvPT_S1_
        .type           _Z23gpu_reduction_coalescedIfEvPT_S1_,@function
        .size           _Z23gpu_reduction_coalescedIfEvPT_S1_,(.L_x_14 - _Z23gpu_reduction_coalescedIfEvPT_S1_)
        .other          _Z23gpu_reduction_coalescedIfEvPT_S1_,@"STO_CUDA_ENTRY STV_DEFAULT"
_Z23gpu_reduction_coalescedIfEvPT_S1_:
.text._Z23gpu_reduction_coalescedIfEvPT_S1_:
[----:B------:R-:W-:Y:S01]  /*0000*/  LDC R1, c[0x0][0x37c] ;  /* 0x0000df00ff017b82 */ /* 0x000fe20000000800 */
[----:B------:R-:W0:Y:S01]  /*0010*/  S2R R0, SR_TID.X ;  /* 0x0000000000007919 */ /* 0x000e220000002100 */
[----:B------:R-:W1:Y:S06]  /*0020*/  LDCU UR4, c[0x0][0x360] ;  /* 0x00006c00ff0477ac */ /* 0x000e6c0008000800 */
[----:B------:R-:W2:Y:S01]  /*0030*/  LDC.64 R2, c[0x0][0x380] ;  /* 0x0000e000ff027b82 */ /* 0x000ea20000000a00 */
[----:B------:R-:W0:Y:S01]  /*0040*/  S2R R13, SR_CTAID.X ;  /* 0x00000000000d7919 */ /* 0x000e220000002500 */
[----:B------:R-:W3:Y:S01]  /*0050*/  LDCU.64 UR6, c[0x0][0x358] ;  /* 0x00006b00ff0677ac */ /* 0x000ee20008000a00 */
[----:B-1----:R-:W-:-:S02]  /*0060*/  UISETP.GE.U32.AND UP0, UPT, UR4, 0x2, UPT ;  /* 0x000000020400788c */ /* 0x002fc4000bf06070 */
[----:B0-----:R-:W-:-:S04]  /*0070*/  IMAD R9, R13, UR4, R0 ;  /* 0x000000040d097c24 */ /* 0x001fc8000f8e0200 */
[----:B--2---:R-:W-:-:S03]  /*0080*/  IMAD.WIDE R2, R9, 0x4, R2 ;  /* 0x0000000409027825 */ /* 0x004fc600078e0202 */
[----:B---3--:R-:W-:Y:S05]  /*0090*/  BRA.U !UP0, `(.L_x_3) ;  /* 0x0000000108407547 */ /* 0x008fea000b800000 */
[----:B------:R-:W0:Y:S02]  /*00a0*/  LDC.64 R6, c[0x0][0x380] ;  /* 0x0000e000ff067b82 */ /* 0x000e240000000a00 */
.L_x_6:
[----:B------:R-:W-:Y:S01]  /*00b0*/  USHF.R.U32.HI UR5, URZ, 0x1, UR4 ;  /* 0x00000001ff057899 */ /* 0x000fe20008011604 */
[----:B------:R-:W-:Y:S05]  /*00c0*/  BSSY.RECONVERGENT B0, `(.L_x_4) ;  /* 0x0000009000007945 */ /* 0x000fea0003800200 */
[----:B------:R-:W-:-:S13]  /*00d0*/  ISETP.GE.U32.AND P0, PT, R0, UR5, PT ;  /* 0x0000000500007c0c */ /* 0x000fda000bf06070 */
[----:B-1----:R-:W-:Y:S05]  /*00e0*/  @P0 BRA `(.L_x_5) ;  /* 0x0000000000180947 */ /* 0x002fea0003800000 */
[----:B------:R-:W-:Y:S01]  /*00f0*/  IADD3 R5, PT, PT, R9, UR5, RZ ;  /* 0x0000000509057c10 */ /* 0x000fe2000fffe0ff */
[----:B------:R-:W2:Y:S04]  /*0100*/  LDG.E R11, desc[UR6][R2.64] ;  /* 0x00000006020b7981 */ /* 0x000ea8000c1e1900 */
[----:B0-----:R-:W-:-:S06]  /*0110*/  IMAD.WIDE.U32 R4, R5, 0x4, R6 ;  /* 0x0000000405047825 */ /* 0x001fcc00078e0006 */
[----:B------:R-:W2:Y:S02]  /*0120*/  LDG.E R4, desc[UR6][R4.64] ;  /* 0x0000000604047981 */ /* 0x000ea4000c1e1900 */
[----:B--2---:R-:W-:-:S05]  /*0130*/  FADD R11, R4, R11 ;  /* 0x0000000b040b7221 */ /* 0x004fca0000000000 */
[----:B------:R1:W-:Y:S02]  /*0140*/  STG.E desc[UR6][R2.64], R11 ;  /* 0x0000000b02007986 */ /* 0x0003e4000c101906 */
.L_x_5:
[----:B------:R-:W-:Y:S05]  /*0150*/  BSYNC.RECONVERGENT B0 ;  /* 0x0000000000007941 */ /* 0x000fea0003800200 */
.L_x_4:
[----:B------:R-:W-:Y:S01]  /*0160*/  BAR.SYNC.DEFER_BLOCKING 0x0 ;  /* 0x0000000000007b1d */ /* 0x000fe20000010000 */
[----:B------:R-:W-:-:S05]  /*0170*/  UISETP.GT.U32.AND UP0, UPT, UR4, 0x3, UPT ;  /* 0x000000030400788c */ /* 0x000fca000bf04070 */
[----:B------:R-:W-:-:S04]  /*0180*/  UMOV UR4, UR5 ;  /* 0x0000000500047c82 */ /* 0x000fc80008000000 */
[----:B------:R-:W-:Y:S05]  /*0190*/  BRA.U UP0, `(.L_x_6) ;  /* 0xfffffffd00c47547 */ /* 0x000fea000b83ffff */
.L_x_3:
[----:B------:R-:W-:-:S13]  /*01a0*/  ISETP.NE.AND P0, PT, R0, RZ, PT ;  /* 0x000000ff0000720c */ /* 0x000fda0003f05270 */
[----:B------:R-:W-:Y:S05]  /*01b0*/  @P0 EXIT ;  /* 0x000000000000094d */ /* 0x000fea0003800000 */
[----:B-1----:R-:W2:Y:S01]  /*01c0*/  LDG.E R3, desc[UR6][R2.64] ;  /* 0x0000000602037981 */ /* 0x002ea2000c1e1900 */
[----:B------:R-:W1:Y:S02]  /*01d0*/  LDC.64 R4, c[0x0][0x388] ;  /* 0x0000e200ff047b82 */ /* 0x000e640000000a00 */
[----:B-1----:R-:W-:-:S05]  /*01e0*/  IMAD.WIDE.U32 R4, R13, 0x4, R4 ;  /* 0x000000040d047825 */ /* 0x002fca00078e0004 */
[----:B--2---:R-:W-:Y:S01]  /*01f0*/  STG.E desc[UR6][R4.64], R3 ;  /* 0x0000000304007986 */ /* 0x004fe2000c101906 */
[----:B------:R-:W-:Y:S05]  /*0200*/  EXIT ;  /* 0x000000000000794d */ /* 0x000fea0003800000 */
.L_x_7:
        /* <DEDUP_REMOVED lines=15> */
.L_x_14:


//--------------------- .text._Z19gpu_reduction_naiveIfEvPT_S1_ --------------------------
	.section	.text._Z19gpu_reduction_naiveIfEvPT_S1_,"ax",@progbits
	.align	128
        .global         _Z19gpu_reduction_naiveIfEvPT_S1_
        .type           _Z19gpu_reduction_naiveIfEvPT_S1_,@function
        .size           _Z19gpu_reduction_naiveIfEvPT_S1_,(.L_x_15 - _Z19gpu_reduction_naiveIfEvPT_S1_)
        .other          _Z19gpu_reduction_naiveIfEvPT_S1_,@"STO_CUDA_ENTRY STV_DEFAULT"
_Z19gpu_reduction_naiveIfEvPT_S1_:
.text._Z19gpu_reduction_naiveIfEvPT_S1_:
        /* <DEDUP_REMOVED lines=10> */
[----:B------:R-:W0:Y:S01]  /*00a0*/  LDC.64 R6, c[0x0][0x380] ;  /* 0x0000e000ff067b82 */ /* 0x000e220000000a00 */
[----:B------:R-:W-:-:S05]  /*00b0*/  UMOV UR4, 0x1 ;  /* 0x0000000100047882 */ /* 0x000fca0000000000 */
.L_x_11:
[----:B------:R-:W-:Y:S01]  /*00c0*/  USHF.L.U32 UR5, UR4, 0x1, URZ ;  /* 0x0000000104057899 */ /* 0x000fe200080006ff */
[----:B------:R-:W-:Y:S03]  /*00d0*/  BSSY.RECONVERGENT B0, `(.L_x_9) ;  /* 0x000000a000007945 */ /* 0x000fe60003800200 */
[----:B------:R-:W-:-:S06]  /*00e0*/  UIADD3 UR6, UPT, UPT, UR5, -0x1, URZ ;  /* 0xffffffff05067890 */ /* 0x000fcc000fffe0ff */
[----:B------:R-:W-:-:S13]  /*00f0*/  LOP3.LUT P0, RZ, R0, UR6, RZ, 0xc0, !PT ;  /* 0x0000000600ff7c12 */ /* 0x000fda000f80c0ff */
[----:B-1----:R-:W-:Y:S05]  /*0100*/  @P0 BRA `(.L_x_10) ;  /* 0x0000000000180947 */ /* 0x002fea0003800000 */
[----:B------:R-:W-:Y:S01]  /*0110*/  IADD3 R5, PT, PT, R9, UR4, RZ ;  /* 0x0000000409057c10 */ /* 0x000fe2000fffe0ff */
[----:B------:R-:W2:Y:S04]  /*0120*/  LDG.E R11, desc[UR8][R2.64] ;  /* 0x00000008020b7981 */ /* 0x000ea8000c1e1900 */
[----:B0-----:R-:W-:-:S06]  /*0130*/  IMAD.WIDE.U32 R4, R5, 0x4, R6 ;  /* 0x0000000405047825 */ /* 0x001fcc00078e0006 */
[----:B------:R-:W2:Y:S02]  /*0140*/  LDG.E R4, desc[UR8][R4.64] ;  /* 0x0000000804047981 */ /* 0x000ea4000c1e1900 */
[----:B--2---:R-:W-:-:S05]  /*0150*/  FADD R11, R4, R11 ;  /* 0x0000000b040b7221 */ /* 0x004fca0000000000 */
[----:B------:R1:W-:Y:S02]  /*0160*/  STG.E desc[UR8][R2.64], R11 ;  /* 0x0000000b02007986 */ /* 0x0003e4000c101908 */
.L_x_10:
[----:B------:R-:W-:Y:S05]  /*0170*/  BSYNC.RECONVERGENT B0 ;  /* 0x0000000000007941 */ /* 0x000fea0003800200 */
.L_x_9:
[----:B------:R-:W-:Y:S01]  /*0180*/  BAR.SYNC.DEFER_BLOCKING 0x0 ;  /* 0x0000000000007b1d */ /* 0x000fe20000010000 */
[----:B------:R-:W-:-:S05]  /*0190*/  UISETP.GE.U32.AND UP0, UPT, UR5, UR7, UPT ;  /* 0x000000070500728c */ /* 0x000fca000bf06070 */
[----:B------:R-:W-:-:S04]  /*01a0*/  UMOV UR4, UR5 ;  /* 0x0000000500047c82 */ /* 0x000fc80008000000 */
[----:B------:R-:W-:Y:S05]  /*01b0*/  BRA.U !UP0, `(.L_x_11) ;  /* 0xfffffffd08c07547 */ /* 0x000fea000b83ffff */
.L_x_8:
[----:B------:R-:W-:-:S13]  /*01c0*/  ISETP.NE.AND P0, PT, R0, RZ, PT ;  /* 0x000000ff0000720c */ /* 0x000fda0003f05270 */
[----:B------:R-:W-:Y:S05]  /*01d0*/  @P0 EXIT ;  /* 0x000000000000094d */ /* 0x000fea0003800000 */
[----:B-1----:R-:W2:Y:S01]  /*01e0*/  LDG.E R3, desc[UR8][R2.64] ;  /* 0x0000000802037981 */ /* 0x002ea2000c1e1900 */
[----:B------:R-:W1:Y:S02]  /*01f0*/  LDC.64 R4, c[0x0][0x388] ;  /* 0x0000e200ff047b82 */ /* 0x000e640000000a00 */
[----:B-1----:R-:W-:-:S05]  /*0200*/  IMAD.WIDE.U32 R4, R13, 0x4, R4 ;  /* 0x000000040d047825 */ /* 0x002fca00078e0004 */
[----:B--2---:R-:W-:Y:S01]  /*0210*/  STG.E desc[UR8][R4.64], R3 ;  /* 0x0000000304007986 */ /* 0x004fe2000c101908 */
[----:B------:R-:W-:Y:S05]  /*0220*/  EXIT ;  /* 0x000000000000794d */ /* 0x000fea0003800000 */
.L_x_12:
        /* <DEDUP_REMOVED lines=13> */
.L_x_15:


//--------------------- .nv.shared._Z19gpu_reduction_shmemIfEvPT_S1_ --------------------------
	.section	.nv.shared._Z19gpu_reduction_shmemIfEvPT_S1_,"aw",@nobits
	.sectionflags	@""
	.align	16
	.zero		1024


//--------------------- .nv.shared.reserved.0     --------------------------
	.section	.nv.shared.reserved.0,"aw",@nobits
	.weak		__nv_reservedSMEM_offset_0_alias
	.size		__nv_reservedSMEM_offset_0_alias, 0, 64
	.other		__nv_reservedSMEM_offset_0_alias,@"STO_CUDA_RESERVED_SHARED STV_DEFAULT"
__nv_reservedSMEM_offset_0_alias:
	.zero		0
	.zero		64


//--------------------- .nv.shared._Z23gpu_reduction_coalescedIfEvPT_S1_ --------------------------
	.section	.nv.shared._Z23gpu_reduction_coalescedIfEvPT_S1_,"aw",@nobits
	.sectionflags	@""
	.align	16
	.zero		1024


//--------------------- .nv.shared._Z19gpu_reduction_naiveIfEvPT_S1_ --------------------------
	.section	.nv.shared._Z19gpu_reduction_naiveIfEvPT_S1_,"aw",@nobits
	.sectionflags	@""
	.align	16
	.zero		1024


//--------------------- .nv.constant0._Z19gpu_reduction_shmemIfEvPT_S1_ --------------------------
	.section	.nv.constant0._Z19gpu_reduction_shmemIfEvPT_S1_,"a",@progbits
	.sectionflags	@""
	.align	4
.nv.constant0._Z19gpu_reduction_shmemIfEvPT_S1_:
	.zero		912


//--------------------- .nv.constant0._Z23gpu_reduction_coalescedIfEvPT_S1_ --------------------------
	.section	.nv.constant0._Z23gpu_reduction_coalescedIfEvPT_S1_,"a",@progbits
	.sectionflags	@""
	.align	4
.nv.constant0._Z23gpu_reduction_coalescedIfEvPT_S1_:
	.zero		912


//--------------------- .nv.constant0._Z19gpu_reduction_naiveIfEvPT_S1_ --------------------------
	.section	.nv.constant0._Z19gpu_reduction_naiveIfEvPT_S1_,"a",@progbits
	.sectionflags	@""
	.align	4
.nv.constant0._Z19gpu_reduction_naiveIfEvPT_S1_:
	.zero		912


//--------------------- SYMBOLS --------------------------

	.type		.nv.reservedSmem.offset0,@object
	.size		.nv.reservedSmem.offset0,0x4
	.type		.nv.reservedSmem.cap,@object
	.size		.nv.reservedSmem.cap,0x4
